//
// Generated by NVIDIA NVVM Compiler
//
// Compiler Build ID: CL-36424714
// Cuda compilation tools, release 13.0, V13.0.88
// Based on NVVM 20.0.0
//

.version 9.0
.target sm_100
.address_size 64

	// .globl	_Z4testPfi
.const .align 4 .f32 dfactor;
.const .align 4 .b8 dSecrets[128];

.visible .entry _Z4testPfi(
	.param .u64 .ptr .align 1 _Z4testPfi_param_0,
	.param .u32 _Z4testPfi_param_1
)
{
	.reg .pred 	%p<2>;
	.reg .b32 	%r<3>;
	.reg .b32 	%f<2>;
	.reg .b64 	%rd<5>;

	ld.param.u64 	%rd1, [_Z4testPfi_param_0];
	ld.param.u32 	%r2, [_Z4testPfi_param_1];
	mov.u32 	%r1, %tid.x;
	setp.ge.s32 	%p1, %r1, %r2;
	@%p1 bra 	$L__BB0_2;
	cvta.to.global.u64 	%rd2, %rd1;
	ld.const.f32 	%f1, [dfactor];
	mul.wide.u32 	%rd3, %r1, 4;
	add.s64 	%rd4, %rd2, %rd3;
	st.global.f32 	[%rd4], %f1;
$L__BB0_2:
	ret;

}


// ===== COMPILED SASS (sm_100) =====

	.target	sm_100

	.elftype	@"ET_EXEC"


//--------------------- .note.nv.tkinfo           --------------------------
	.section	.note.nv.tkinfo,"",@"SHT_NOTE"
	.sectionflags	@"SHF_NOTE_NV_TKINFO"
	.tkinfo
        /*0018*/ 	.word	0x00000002
        /*0030*/ 	.string	""
        /*0030*/ 	.string	"ptxas"
        /*0030*/ 	.string	"Cuda compilation tools, release 13.0, V13.0.88"
        /*0030*/ 	.string	"Build cuda_13.0.r13.0/compiler.36424714_0"
        /*0030*/ 	.string	"-arch sm_100 -m 64 "



//--------------------- .note.nv.cuinfo           --------------------------
	.section	.note.nv.cuinfo,"",@"SHT_NOTE"
	.sectionflags	@"SHF_NOTE_NV_CUINFO"
        /*0018*/ 	.short	0x0002
        /*001a*/ 	.short	0x0064
        /*001c*/ 	.short	0x0082
	.zero		2


//--------------------- .nv.info                  --------------------------
	.section	.nv.info,"",@"SHT_CUDA_INFO"
	.align	4


	//----- nvinfo : EIATTR_REGCOUNT
	.align		4
        /*0000*/ 	.byte	0x04, 0x2f
        /*0002*/ 	.short	(.L_3 - .L_2)
	.align		4
.L_2:
        /*0004*/ 	.word	index@(_Z4testPfi)
        /*0008*/ 	.word	0x0000000a


	//----- nvinfo : EIATTR_FRAME_SIZE
	.align		4
.L_3:
        /*000c*/ 	.byte	0x04, 0x11
        /*000e*/ 	.short	(.L_5 - .L_4)
	.align		4
.L_4:
        /*0010*/ 	.word	index@(_Z4testPfi)
        /*0014*/ 	.word	0x00000000


	//----- nvinfo : EIATTR_MIN_STACK_SIZE
	.align		4
.L_5:
        /*0018*/ 	.byte	0x04, 0x12
        /*001a*/ 	.short	(.L_7 - .L_6)
	.align		4
.L_6:
        /*001c*/ 	.word	index@(_Z4testPfi)
        /*0020*/ 	.word	0x00000000
.L_7:


//--------------------- .nv.compat                --------------------------
	.section	.nv.compat,"",@"SHT_CUDA_COMPAT_INFO"
	.align	4
        /*0000*/ 	.byte	0x02, 0x09, 0x00, 0x00, 0x02, 0x02, 0x01, 0x00, 0x02, 0x05, 0x05, 0x00, 0x03, 0x07, 0x01, 0x01
        /*0010*/ 	.byte	0x02, 0x03, 0x00, 0x00, 0x02, 0x06, 0x01, 0x00, 0x04, 0x0b, 0x08, 0x00, 0x09, 0x00, 0x00, 0x00
        /*0020*/ 	.byte	0x00, 0x00, 0x00, 0x00


//--------------------- .nv.info._Z4testPfi       --------------------------
	.section	.nv.info._Z4testPfi,"",@"SHT_CUDA_INFO"
	.sectionflags	@""
	.align	4


	//----- nvinfo : EIATTR_CUDA_API_VERSION
	.align		4
        /*0000*/ 	.byte	0x04, 0x37
        /*0002*/ 	.short	(.L_9 - .L_8)
.L_8:
        /*0004*/ 	.word	0x00000082


	//----- nvinfo : EIATTR_KPARAM_INFO
	.align		4
.L_9:
        /*0008*/ 	.byte	0x04, 0x17
        /*000a*/ 	.short	(.L_11 - .L_10)
.L_10:
        /*000c*/ 	.word	0x00000000
        /*0010*/ 	.short	0x0001
        /*0012*/ 	.short	0x0008
        /*0014*/ 	.byte	0x00, 0xf0, 0x11, 0x00


	//----- nvinfo : EIATTR_KPARAM_INFO
	.align		4
.L_11:
        /*0018*/ 	.byte	0x04, 0x17
        /*001a*/ 	.short	(.L_13 - .L_12)
.L_12:
        /*001c*/ 	.word	0x00000000
        /*0020*/ 	.short	0x0000
        /*0022*/ 	.short	0x0000
        /*0024*/ 	.byte	0x00, 0xf5, 0x21, 0x00


	//----- nvinfo : EIATTR_SPARSE_MMA_MASK
	.align		4
.L_13:
        /*0028*/ 	.byte	0x03, 0x50
        /*002a*/ 	.short	0x0000


	//----- nvinfo : EIATTR_MAXREG_COUNT
	.align		4
        /*002c*/ 	.byte	0x03, 0x1b
        /*002e*/ 	.short	0x00ff


	//----- nvinfo : EIATTR_MERCURY_ISA_VERSION
	.align		4
        /*0030*/ 	.byte	0x03, 0x5f
        /*0032*/ 	.short	0x0101


	//----- nvinfo : EIATTR_VRC_CTA_INIT_COUNT
	.align		4
        /*0034*/ 	.byte	0x02, 0x4a
	.zero		1
	.zero		1


	//----- nvinfo : EIATTR_EXIT_INSTR_OFFSETS
	.align		4
        /*0038*/ 	.byte	0x04, 0x1c
        /*003a*/ 	.short	(.L_15 - .L_14)


	//   ....[0]....
.L_14:
        /*003c*/ 	.word	0x00000040


	//   ....[1]....
        /*0040*/ 	.word	0x000000a0


	//----- nvinfo : EIATTR_CBANK_PARAM_SIZE
	.align		4
.L_15:
        /*0044*/ 	.byte	0x03, 0x19
        /*0046*/ 	.short	0x000c


	//----- nvinfo : EIATTR_PARAM_CBANK
	.align		4
        /*0048*/ 	.byte	0x04, 0x0a
        /*004a*/ 	.short	(.L_17 - .L_16)
	.align		4
.L_16:
        /*004c*/ 	.word	index@(.nv.constant0._Z4testPfi)
        /*0050*/ 	.short	0x0380
        /*0052*/ 	.short	0x000c


	//----- nvinfo : EIATTR_SW_WAR
	.align		4
.L_17:
        /*0054*/ 	.byte	0x04, 0x36
        /*0056*/ 	.short	(.L_19 - .L_18)
.L_18:
        /*0058*/ 	.word	0x00000008
.L_19:


//--------------------- .nv.callgraph             --------------------------
	.section	.nv.callgraph,"",@"SHT_CUDA_CALLGRAPH"
	.align	4
	.sectionentsize	8
	.align		4
        /*0000*/ 	.word	0x00000000
	.align		4
        /*0004*/ 	.word	0xffffffff
	.align		4
        /*0008*/ 	.word	0x00000000
	.align		4
        /*000c*/ 	.word	0xfffffffe
	.align		4
        /*0010*/ 	.word	0x00000000
	.align		4
        /*0014*/ 	.word	0xfffffffd
	.align		4
        /*0018*/ 	.word	0x00000000
	.align		4
        /*001c*/ 	.word	0xfffffffc


//--------------------- .nv.constant3             --------------------------
	.section	.nv.constant3,"a",@progbits
	.align	4
.nv.constant3:
	.type		dfactor,@object
	.size		dfactor,(dSecrets - dfactor)
dfactor:
	.zero		4
	.type		dSecrets,@object
	.size		dSecrets,(.L_1 - dSecrets)
dSecrets:
	.zero		128
.L_1:


//--------------------- .text._Z4testPfi          --------------------------
	.section	.text._Z4testPfi,"ax",@progbits
	.align	128
        .global         _Z4testPfi
        .type           _Z4testPfi,@function
        .size           _Z4testPfi,(.L_x_1 - _Z4testPfi)
        .other          _Z4testPfi,@"STO_CUDA_ENTRY STV_DEFAULT"
_Z4testPfi:
.text._Z4testPfi:
[----:B------:R-:W-:Y:S01]  /*0000*/  LDC R1, c[0x0][0x37c] ;  /* 0x0000df00ff017b82 */ /* 0x000fe20000000800 */
[----:B------:R-:W0:Y:S01]  /*0010*/  S2R R5, SR_TID.X ;  /* 0x0000000000057919 */ /* 0x000e220000002100 */
[----:B------:R-:W0:Y:S02]  /*0020*/  LDCU UR4, c[0x0][0x388] ;  /* 0x00007100ff0477ac */ /* 0x000e240008000800 */
[----:B0-----:R-:W-:-:S13]  /*0030*/  ISETP.GE.AND P0, PT, R5, UR4, PT ;  /* 0x0000000405007c0c */ /* 0x001fda000bf06270 */
[----:B------:R-:W-:Y:S05]  /*0040*/  @P0 EXIT ;  /* 0x000000000000094d */ /* 0x000fea0003800000 */
[----:B------:R-:W0:Y:S01]  /*0050*/  LDC.64 R2, c[0x0][0x380] ;  /* 0x0000e000ff027b82 */ /* 0x000e220000000a00 */
[----:B------:R-:W1:Y:S07]  /*0060*/  LDCU.64 UR4, c[0x0][0x358] ;  /* 0x00006b00ff0477ac */ /* 0x000e6e0008000a00 */
[----:B------:R-:W1:Y:S01]  /*0070*/  LDC R7, c[0x3][RZ] ;  /* 0x00c00000ff077b82 */ /* 0x000e620000000800 */
[----:B0-----:R-:W-:-:S05]  /*0080*/  IMAD.WIDE.U32 R2, R5, 0x4, R2 ;  /* 0x0000000405027825 */ /* 0x001fca00078e0002 */
[----:B-1----:R-:W-:Y:S01]  /*0090*/  STG.E desc[UR4][R2.64], R7 ;  /* 0x0000000702007986 */ /* 0x002fe2000c101904 */
[----:B------:R-:W-:Y:S05]  /*00a0*/  EXIT ;  /* 0x000000000000794d */ /* 0x000fea0003800000 */
.L_x_0:
[----:B------:R-:W-:-:S00]  /*00b0*/  BRA `(.L_x_0) ;  /* 0xfffffffc00fc7947 */ /* 0x000fc0000383ffff */
[----:B------:R-:W-:-:S00]  /*00c0*/  NOP ;  /* 0x0000000000007918 */ /* 0x000fc00000000000 */
        /* <DEDUP_REMOVED lines=11> */
.L_x_1:


//--------------------- .nv.shared.reserved.0     --------------------------
	.section	.nv.shared.reserved.0,"aw",@nobits
	.weak		__nv_reservedSMEM_offset_0_alias
	.size		__nv_reservedSMEM_offset_0_alias, 0, 64
	.other		__nv_reservedSMEM_offset_0_alias,@"STO_CUDA_RESERVED_SHARED STV_DEFAULT"
__nv_reservedSMEM_offset_0_alias:
	.zero		0
	.zero		64


//--------------------- .nv.constant0._Z4testPfi  --------------------------
	.section	.nv.constant0._Z4testPfi,"a",@progbits
	.sectionflags	@""
	.align	4
.nv.constant0._Z4testPfi:
	.zero		908


//--------------------- SYMBOLS --------------------------

	.type		.nv.reservedSmem.offset0,@object
	.size		.nv.reservedSmem.offset0,0x4
